//
// Generated by NVIDIA NVVM Compiler
//
// Compiler Build ID: CL-36424714
// Cuda compilation tools, release 13.0, V13.0.88
// Based on NVVM 20.0.0
//

.version 9.0
.target sm_100
.address_size 64

	// .globl	_Z5hellov
.extern .func  (.param .b32 func_retval0) vprintf
(
	.param .b64 vprintf_param_0,
	.param .b64 vprintf_param_1
)
;
.global .align 1 .b8 $str[19] = {72, 105, 32, 102, 114, 111, 109, 32, 71, 80, 85, 32, 37, 100, 32, 37, 100, 10};

.visible .entry _Z5hellov()
{
	.local .align 8 .b8 	__local_depot0[8];
	.reg .b64 	%SP;
	.reg .b64 	%SPL;
	.reg .b32 	%r<5>;
	.reg .b64 	%rd<5>;

	mov.u64 	%SPL, __local_depot0;
	cvta.local.u64 	%SP, %SPL;
	add.u64 	%rd1, %SP, 0;
	add.u64 	%rd2, %SPL, 0;
	mov.u32 	%r1, %tid.x;
	mov.u32 	%r2, %ctaid.x;
	st.local.v2.u32 	[%rd2], {%r1, %r2};
	mov.u64 	%rd3, $str;
	cvta.global.u64 	%rd4, %rd3;
	{ // callseq 0, 0
	.param .b64 param0;
	st.param.b64 	[param0], %rd4;
	.param .b64 param1;
	st.param.b64 	[param1], %rd1;
	.param .b32 retval0;
	call.uni (retval0), 
	vprintf, 
	(
	param0, 
	param1
	);
	ld.param.b32 	%r3, [retval0];
	} // callseq 0
	ret;

}


// ===== COMPILED SASS (sm_100) =====

	.target	sm_100

	.elftype	@"ET_EXEC"


//--------------------- .note.nv.tkinfo           --------------------------
	.section	.note.nv.tkinfo,"",@"SHT_NOTE"
	.sectionflags	@"SHF_NOTE_NV_TKINFO"
	.tkinfo
        /*0018*/ 	.word	0x00000002
        /*0030*/ 	.string	""
        /*0030*/ 	.string	"ptxas"
        /*0030*/ 	.string	"Cuda compilation tools, release 13.0, V13.0.88"
        /*0030*/ 	.string	"Build cuda_13.0.r13.0/compiler.36424714_0"
        /*0030*/ 	.string	"-arch sm_100 -m 64 "



//--------------------- .note.nv.cuinfo           --------------------------
	.section	.note.nv.cuinfo,"",@"SHT_NOTE"
	.sectionflags	@"SHF_NOTE_NV_CUINFO"
        /*0018*/ 	.short	0x0002
        /*001a*/ 	.short	0x0064
        /*001c*/ 	.short	0x0082
	.zero		2


//--------------------- .nv.info                  --------------------------
	.section	.nv.info,"",@"SHT_CUDA_INFO"
	.align	4


	//----- nvinfo : EIATTR_REGCOUNT
	.align		4
        /*0000*/ 	.byte	0x04, 0x2f
        /*0002*/ 	.short	(.L_2 - .L_1)
	.align		4
.L_1:
        /*0004*/ 	.word	index@(_Z5hellov)
        /*0008*/ 	.word	0x00000018


	//----- nvinfo : EIATTR_FRAME_SIZE
	.align		4
.L_2:
        /*000c*/ 	.byte	0x04, 0x11
        /*000e*/ 	.short	(.L_4 - .L_3)
	.align		4
.L_3:
        /*0010*/ 	.word	index@(_Z5hellov)
        /*0014*/ 	.word	0x00000008


	//----- nvinfo : EIATTR_MIN_STACK_SIZE
	.align		4
.L_4:
        /*0018*/ 	.byte	0x04, 0x12
        /*001a*/ 	.short	(.L_6 - .L_5)
	.align		4
.L_5:
        /*001c*/ 	.word	index@(_Z5hellov)
        /*0020*/ 	.word	0x00000008
.L_6:


//--------------------- .nv.compat                --------------------------
	.section	.nv.compat,"",@"SHT_CUDA_COMPAT_INFO"
	.align	4
        /*0000*/ 	.byte	0x02, 0x09, 0x00, 0x00, 0x02, 0x02, 0x01, 0x00, 0x02, 0x05, 0x05, 0x00, 0x03, 0x07, 0x01, 0x01
        /*0010*/ 	.byte	0x02, 0x03, 0x00, 0x00, 0x02, 0x06, 0x01, 0x00, 0x04, 0x0b, 0x08, 0x00, 0x09, 0x00, 0x00, 0x00
        /*0020*/ 	.byte	0x00, 0x00, 0x00, 0x00


//--------------------- .nv.info._Z5hellov        --------------------------
	.section	.nv.info._Z5hellov,"",@"SHT_CUDA_INFO"
	.sectionflags	@""
	.align	4


	//----- nvinfo : EIATTR_CUDA_API_VERSION
	.align		4
        /*0000*/ 	.byte	0x04, 0x37
        /*0002*/ 	.short	(.L_8 - .L_7)
.L_7:
        /*0004*/ 	.word	0x00000082


	//----- nvinfo : EIATTR_SPARSE_MMA_MASK
	.align		4
.L_8:
        /*0008*/ 	.byte	0x03, 0x50
        /*000a*/ 	.short	0x0000


	//----- nvinfo : EIATTR_MAXREG_COUNT
	.align		4
        /*000c*/ 	.byte	0x03, 0x1b
        /*000e*/ 	.short	0x00ff


	//----- nvinfo : EIATTR_EXTERNS
	.align		4
        /*0010*/ 	.byte	0x04, 0x0f
        /*0012*/ 	.short	(.L_10 - .L_9)


	//   ....[0]....
	.align		4
.L_9:
        /*0014*/ 	.word	index@(vprintf)


	//----- nvinfo : EIATTR_MERCURY_ISA_VERSION
	.align		4
.L_10:
        /*0018*/ 	.byte	0x03, 0x5f
        /*001a*/ 	.short	0x0101


	//----- nvinfo : EIATTR_VRC_CTA_INIT_COUNT
	.align		4
        /*001c*/ 	.byte	0x02, 0x4a
	.zero		1
	.zero		1


	//----- nvinfo : EIATTR_SYSCALL_OFFSETS
	.align		4
        /*0020*/ 	.byte	0x04, 0x46
        /*0022*/ 	.short	(.L_12 - .L_11)


	//   ....[0]....
.L_11:
        /*0024*/ 	.word	0x000000f0


	//----- nvinfo : EIATTR_EXIT_INSTR_OFFSETS
	.align		4
.L_12:
        /*0028*/ 	.byte	0x04, 0x1c
        /*002a*/ 	.short	(.L_14 - .L_13)


	//   ....[0]....
.L_13:
        /*002c*/ 	.word	0x00000100


	//----- nvinfo : EIATTR_SW_WAR
	.align		4
.L_14:
        /*0030*/ 	.byte	0x04, 0x36
        /*0032*/ 	.short	(.L_16 - .L_15)
.L_15:
        /*0034*/ 	.word	0x00000008
.L_16:


//--------------------- .nv.callgraph             --------------------------
	.section	.nv.callgraph,"",@"SHT_CUDA_CALLGRAPH"
	.align	4
	.sectionentsize	8
	.align		4
        /*0000*/ 	.word	0x00000000
	.align		4
        /*0004*/ 	.word	0xffffffff
	.align		4
        /*0008*/ 	.word	index@(_Z5hellov)
	.align		4
        /*000c*/ 	.word	index@(vprintf)
	.align		4
        /*0010*/ 	.word	0x00000000
	.align		4
        /*0014*/ 	.word	0xfffffffe
	.align		4
        /*0018*/ 	.word	0x00000000
	.align		4
        /*001c*/ 	.word	0xfffffffd
	.align		4
        /*0020*/ 	.word	0x00000000
	.align		4
        /*0024*/ 	.word	0xfffffffc


//--------------------- .nv.constant4             --------------------------
	.section	.nv.constant4,"a",@progbits
	.align	8
	.align		8
.nv.constant4:
        /*0000*/ 	.dword	vprintf
	.align		8
        /*0008*/ 	.dword	$str


//--------------------- .text._Z5hellov           --------------------------
	.section	.text._Z5hellov,"ax",@progbits
	.align	128
        .global         _Z5hellov
        .type           _Z5hellov,@function
        .size           _Z5hellov,(.L_x_2 - _Z5hellov)
        .other          _Z5hellov,@"STO_CUDA_ENTRY STV_DEFAULT"
_Z5hellov:
.text._Z5hellov:
[----:B------:R-:W0:Y:S01]  /*0000*/  LDC R1, c[0x0][0x37c] ;  /* 0x0000df00ff017b82 */ /* 0x000e220000000800 */
[----:B------:R-:W1:Y:S01]  /*0010*/  S2R R8, SR_TID.X ;  /* 0x0000000000087919 */ /* 0x000e620000002100 */
[----:B0-----:R-:W-:Y:S01]  /*0020*/  VIADD R1, R1, 0xfffffff8 ;  /* 0xfffffff801017836 */ /* 0x001fe20000000000 */
[----:B------:R-:W-:Y:S01]  /*0030*/  MOV R0, 0x0 ;  /* 0x0000000000007802 */ /* 0x000fe20000000f00 */
[----:B------:R-:W0:Y:S01]  /*0040*/  LDCU UR4, c[0x0][0x2f8] ;  /* 0x00005f00ff0477ac */ /* 0x000e220008000800 */
[----:B------:R-:W1:Y:S03]  /*0050*/  S2R R9, SR_CTAID.X ;  /* 0x0000000000097919 */ /* 0x000e660000002500 */
[----:B------:R2:W3:Y:S01]  /*0060*/  LDC.64 R2, c[0x4][R0] ;  /* 0x0100000000027b82 */ /* 0x0004e20000000a00 */
[----:B------:R-:W4:Y:S01]  /*0070*/  LDCU.64 UR6, c[0x4][0x8] ;  /* 0x01000100ff0677ac */ /* 0x000f220008000a00 */
[----:B------:R-:W5:Y:S01]  /*0080*/  LDCU UR5, c[0x0][0x2fc] ;  /* 0x00005f80ff0577ac */ /* 0x000f620008000800 */
[----:B0-----:R-:W-:Y:S01]  /*0090*/  IADD3 R6, P0, PT, R1, UR4, RZ ;  /* 0x0000000401067c10 */ /* 0x001fe2000ff1e0ff */
[----:B----4-:R-:W-:Y:S01]  /*00a0*/  IMAD.U32 R4, RZ, RZ, UR6 ;  /* 0x00000006ff047e24 */ /* 0x010fe2000f8e00ff */
[----:B------:R-:W-:-:S03]  /*00b0*/  MOV R5, UR7 ;  /* 0x0000000700057c02 */ /* 0x000fc60008000f00 */
[----:B-----5:R-:W-:Y:S01]  /*00c0*/  IMAD.X R7, RZ, RZ, UR5, P0 ;  /* 0x00000005ff077e24 */ /* 0x020fe200080e06ff */
[----:B-1----:R2:W-:Y:S07]  /*00d0*/  STL.64 [R1], R8 ;  /* 0x0000000801007387 */ /* 0x0025ee0000100a00 */
[----:B------:R-:W-:-:S07]  /*00e0*/  LEPC R20, `(.L_x_0) ;  /* 0x000000001014794e */ /* 0x000fce0000000000 */
[----:B--23--:R-:W-:Y:S05]  /*00f0*/  CALL.ABS.NOINC R2 ;  /* 0x0000000002007343 */ /* 0x00cfea0003c00000 */
.L_x_0:
[----:B------:R-:W-:Y:S05]  /*0100*/  EXIT ;  /* 0x000000000000794d */ /* 0x000fea0003800000 */
.L_x_1:
[----:B------:R-:W-:-:S00]  /*0110*/  BRA `(.L_x_1) ;  /* 0xfffffffc00fc7947 */ /* 0x000fc0000383ffff */
[----:B------:R-:W-:-:S00]  /*0120*/  NOP ;  /* 0x0000000000007918 */ /* 0x000fc00000000000 */
        /* <DEDUP_REMOVED lines=13> */
.L_x_2:


//--------------------- .nv.global.init           --------------------------
	.section	.nv.global.init,"aw",@progbits
.nv.global.init:
	.type		$str,@object
	.size		$str,(.L_0 - $str)
$str:
        /*0000*/ 	.byte	0x48, 0x69, 0x20, 0x66, 0x72, 0x6f, 0x6d, 0x20, 0x47, 0x50, 0x55, 0x20, 0x25, 0x64, 0x20, 0x25
        /*0010*/ 	.byte	0x64, 0x0a, 0x00
.L_0:


//--------------------- .nv.shared.reserved.0     --------------------------
	.section	.nv.shared.reserved.0,"aw",@nobits
	.weak		__nv_reservedSMEM_offset_0_alias
	.size		__nv_reservedSMEM_offset_0_alias, 0, 64
	.other		__nv_reservedSMEM_offset_0_alias,@"STO_CUDA_RESERVED_SHARED STV_DEFAULT"
__nv_reservedSMEM_offset_0_alias:
	.zero		0
	.zero		64


//--------------------- .nv.constant0._Z5hellov   --------------------------
	.section	.nv.constant0._Z5hellov,"a",@progbits
	.sectionflags	@""
	.align	4
.nv.constant0._Z5hellov:
	.zero		896


//--------------------- SYMBOLS --------------------------

	.type		.nv.reservedSmem.offset0,@object
	.size		.nv.reservedSmem.offset0,0x4
	.type		vprintf,@function
